	.headerflags	@"EF_CUDA_TEXMODE_UNIFIED EF_CUDA_64BIT_ADDRESS EF_CUDA_ACCELERATORS EF_CUDA_SM90 EF_CUDA_VIRTUAL_SM(EF_CUDA_SM90)"
	.elftype	@"ET_EXEC"


//--------------------- .nv.info                  --------------------------
	.section	.nv.info,"",@"SHT_CUDA_INFO"
	.align	4


	//----- nvinfo : EIATTR_REGCOUNT
	.align		4
        /*0000*/ 	.byte	0x04, 0x2f
        /*0002*/ 	.short	(.L_1 - .L_0)
	.align		4
.L_0:
        /*0004*/ 	.word	index@(triton_poi_fused_max_pool2d_with_indices_17)
        /*0008*/ 	.word	0x0000001e


	//----- nvinfo : EIATTR_MIN_STACK_SIZE
	.align		4
.L_1:
        /*000c*/ 	.byte	0x04, 0x12
        /*000e*/ 	.short	(.L_3 - .L_2)
	.align		4
.L_2:
        /*0010*/ 	.word	index@(triton_poi_fused_max_pool2d_with_indices_17)
        /*0014*/ 	.word	0x00000000


	//----- nvinfo : EIATTR_FRAME_SIZE
	.align		4
.L_3:
        /*0018*/ 	.byte	0x04, 0x11
        /*001a*/ 	.short	(.L_5 - .L_4)
	.align		4
.L_4:
        /*001c*/ 	.word	index@(triton_poi_fused_max_pool2d_with_indices_17)
        /*0020*/ 	.word	0x00000000


	//----- nvinfo : EIATTR_MIN_STACK_SIZE
	.align		4
.L_5:
        /*0024*/ 	.byte	0x04, 0x12
        /*0026*/ 	.short	(.L_7 - .L_6)
	.align		4
.L_6:
        /*0028*/ 	.word	index@(triton_poi_fused_max_pool2d_with_indices_17)
        /*002c*/ 	.word	0x00000000
.L_7:


//--------------------- .nv.info.triton_poi_fused_max_pool2d_with_indices_17 --------------------------
	.section	.nv.info.triton_poi_fused_max_pool2d_with_indices_17,"",@"SHT_CUDA_INFO"
	.sectionflags	@""
	.align	4


	//----- nvinfo : EIATTR_CUDA_API_VERSION
	.align		4
        /*0000*/ 	.byte	0x04, 0x37
        /*0002*/ 	.short	(.L_9 - .L_8)
.L_8:
        /*0004*/ 	.word	0x0000007c


	//----- nvinfo : EIATTR_KPARAM_INFO
	.align		4
.L_9:
        /*0008*/ 	.byte	0x04, 0x17
        /*000a*/ 	.short	(.L_11 - .L_10)
.L_10:
        /*000c*/ 	.word	0x00000000
        /*0010*/ 	.short	0x0004
        /*0012*/ 	.short	0x001c
        /*0014*/ 	.byte	0x00, 0xf0, 0x11, 0x00


	//----- nvinfo : EIATTR_KPARAM_INFO
	.align		4
.L_11:
        /*0018*/ 	.byte	0x04, 0x17
        /*001a*/ 	.short	(.L_13 - .L_12)
.L_12:
        /*001c*/ 	.word	0x00000000
        /*0020*/ 	.short	0x0003
        /*0022*/ 	.short	0x0018
        /*0024*/ 	.byte	0x00, 0xf0, 0x11, 0x00


	//----- nvinfo : EIATTR_KPARAM_INFO
	.align		4
.L_13:
        /*0028*/ 	.byte	0x04, 0x17
        /*002a*/ 	.short	(.L_15 - .L_14)
.L_14:
        /*002c*/ 	.word	0x00000000
        /*0030*/ 	.short	0x0002
        /*0032*/ 	.short	0x0010
        /*0034*/ 	.byte	0x00, 0xf4, 0x21, 0x00


	//----- nvinfo : EIATTR_KPARAM_INFO
	.align		4
.L_15:
        /*0038*/ 	.byte	0x04, 0x17
        /*003a*/ 	.short	(.L_17 - .L_16)
.L_16:
        /*003c*/ 	.word	0x00000000
        /*0040*/ 	.short	0x0001
        /*0042*/ 	.short	0x0008
        /*0044*/ 	.byte	0x00, 0xf4, 0x21, 0x00


	//----- nvinfo : EIATTR_KPARAM_INFO
	.align		4
.L_17:
        /*0048*/ 	.byte	0x04, 0x17
        /*004a*/ 	.short	(.L_19 - .L_18)
.L_18:
        /*004c*/ 	.word	0x00000000
        /*0050*/ 	.short	0x0000
        /*0052*/ 	.short	0x0000
        /*0054*/ 	.byte	0x00, 0xf4, 0x21, 0x00


	//----- nvinfo : EIATTR_SPARSE_MMA_MASK
	.align		4
.L_19:
        /*0058*/ 	.byte	0x03, 0x50
        /*005a*/ 	.short	0x0000


	//----- nvinfo : EIATTR_MAXREG_COUNT
	.align		4
        /*005c*/ 	.byte	0x03, 0x1b
        /*005e*/ 	.short	0x00ff


	//----- nvinfo : EIATTR_EXIT_INSTR_OFFSETS
	.align		4
        /*0060*/ 	.byte	0x04, 0x1c
        /*0062*/ 	.short	(.L_21 - .L_20)


	//   ....[0]....
.L_20:
        /*0064*/ 	.word	0x000006c0


	//   ....[1]....
        /*0068*/ 	.word	0x000006f0


	//----- nvinfo : EIATTR_REQNTID
	.align		4
.L_21:
        /*006c*/ 	.byte	0x04, 0x10
        /*006e*/ 	.short	(.L_23 - .L_22)
.L_22:
        /*0070*/ 	.word	0x00000080
        /*0074*/ 	.word	0x00000001
        /*0078*/ 	.word	0x00000001


	//----- nvinfo : EIATTR_CBANK_PARAM_SIZE
	.align		4
.L_23:
        /*007c*/ 	.byte	0x03, 0x19
        /*007e*/ 	.short	0x0020


	//----- nvinfo : EIATTR_PARAM_CBANK
	.align		4
        /*0080*/ 	.byte	0x04, 0x0a
        /*0082*/ 	.short	(.L_25 - .L_24)
	.align		4
.L_24:
        /*0084*/ 	.word	index@(.nv.constant0.triton_poi_fused_max_pool2d_with_indices_17)
        /*0088*/ 	.short	0x0210
        /*008a*/ 	.short	0x0020


	//----- nvinfo : EIATTR_SW_WAR
	.align		4
.L_25:
        /*008c*/ 	.byte	0x04, 0x36
        /*008e*/ 	.short	(.L_27 - .L_26)
.L_26:
        /*0090*/ 	.word	0x00000008
.L_27:


//--------------------- .nv.callgraph             --------------------------
	.section	.nv.callgraph,"",@"SHT_CUDA_CALLGRAPH"
	.align	4
	.sectionentsize	8
	.align		4
        /*0000*/ 	.word	0x00000000
	.align		4
        /*0004*/ 	.word	0xffffffff
	.align		4
        /*0008*/ 	.word	0x00000000
	.align		4
        /*000c*/ 	.word	0xfffffffe
	.align		4
        /*0010*/ 	.word	0x00000000
	.align		4
        /*0014*/ 	.word	0xfffffffd
	.align		4
        /*0018*/ 	.word	0x00000000
	.align		4
        /*001c*/ 	.word	0xfffffffc


//--------------------- .text.triton_poi_fused_max_pool2d_with_indices_17 --------------------------
	.section	.text.triton_poi_fused_max_pool2d_with_indices_17,"ax",@progbits
	.sectionflags	@"SHF_BARRIERS=1"
	.align	128
        .global         triton_poi_fused_max_pool2d_with_indices_17
        .type           triton_poi_fused_max_pool2d_with_indices_17,@function
        .size           triton_poi_fused_max_pool2d_with_indices_17,(.L_x_1 - triton_poi_fused_max_pool2d_with_indices_17)
        .other          triton_poi_fused_max_pool2d_with_indices_17,@"STO_CUDA_ENTRY STV_DEFAULT"
triton_poi_fused_max_pool2d_with_indices_17:
.text.triton_poi_fused_max_pool2d_with_indices_17:
[----:B------:R-:W0:Y:S01]  /*0000*/  LDC R1, c[0x0][0x28] ;  /* 0x00000a00ff017b82 */ /* 0x000e220000000800 */
[----:B------:R-:W1:Y:S07]  /*0010*/  S2R R0, SR_CTAID.X ;  /* 0x0000000000007919 */ /* 0x000e6e0000002500 */
[----:B------:R-:W2:Y:S01]  /*0020*/  LDC.64 R2, c[0x0][0x210] ;  /* 0x00008400ff027b82 */ /* 0x000ea20000000a00 */
[----:B------:R-:W-:Y:S01]  /*0030*/  IMAD.MOV.U32 R13, RZ, RZ, RZ ;  /* 0x000000ffff0d7224 */ /* 0x000fe200078e00ff */
[----:B------:R-:W3:Y:S01]  /*0040*/  S2R R12, SR_TID.X ;  /* 0x00000000000c7919 */ /* 0x000ee20000002100 */
[----:B------:R-:W4:Y:S01]  /*0050*/  S2R R11, SR_CTAID.Y ;  /* 0x00000000000b7919 */ /* 0x000f220000002600 */
[----:B------:R-:W-:Y:S01]  /*0060*/  CS2R R16, SRZ ;  /* 0x0000000000107805 */ /* 0x000fe2000001ff00 */
[----:B------:R-:W-:Y:S01]  /*0070*/  ULDC.64 UR6, c[0x0][0x208] ;  /* 0x0000820000067ab9 */ /* 0x000fe20000000a00 */
[----:B------:R-:W-:-:S02]  /*0080*/  IMAD.MOV.U32 R22, RZ, RZ, RZ ;  /* 0x000000ffff167224 */ /* 0x000fc400078e00ff */
[----:B------:R-:W-:Y:S02]  /*0090*/  IMAD.MOV.U32 R21, RZ, RZ, RZ ;  /* 0x000000ffff157224 */ /* 0x000fe400078e00ff */
[----:B------:R-:W-:Y:S02]  /*00a0*/  IMAD.MOV.U32 R27, RZ, RZ, RZ ;  /* 0x000000ffff1b7224 */ /* 0x000fe400078e00ff */
[----:B------:R-:W-:Y:S01]  /*00b0*/  IMAD.MOV.U32 R24, RZ, RZ, RZ ;  /* 0x000000ffff187224 */ /* 0x000fe200078e00ff */
[----:B------:R-:W5:Y:S01]  /*00c0*/  S2UR UR5, SR_CgaCtaId ;  /* 0x00000000000579c3 */ /* 0x000f620000008800 */
[----:B------:R-:W-:Y:S01]  /*00d0*/  UMOV UR4, 0x400 ;  /* 0x0000040000047882 */ /* 0x000fe20000000000 */
[----:B------:R-:W-:Y:S01]  /*00e0*/  ULDC.64 UR8, c[0x0][0x220] ;  /* 0x0000880000087ab9 */ /* 0x000fe20000000a00 */
[----:B-1----:R-:W-:Y:S02]  /*00f0*/  SHF.R.S32.HI R5, RZ, 0x1f, R0 ;  /* 0x0000001fff057819 */ /* 0x002fe40000011400 */
[----:B------:R-:W-:-:S02]  /*0100*/  ISETP.GE.AND P0, PT, R0, 0x10, PT ;  /* 0x000000100000780c */ /* 0x000fc40003f06270 */
[----:B------:R-:W-:Y:S02]  /*0110*/  LEA.HI R5, R5, R0, RZ, 0x2 ;  /* 0x0000000005057211 */ /* 0x000fe400078f10ff */
[----:B---3--:R-:W-:Y:S02]  /*0120*/  LOP3.LUT R10, R12, 0x7f, RZ, 0xc0, !PT ;  /* 0x0000007f0c0a7812 */ /* 0x008fe400078ec0ff */
[C---:B------:R-:W-:Y:S01]  /*0130*/  LOP3.LUT R7, R5.reuse, 0x7ffffffc, RZ, 0xc0, !PT ;  /* 0x7ffffffc05077812 */ /* 0x040fe200078ec0ff */
[----:B------:R-:W-:Y:S01]  /*0140*/  IMAD.SHL.U32 R5, R5, 0x4, RZ ;  /* 0x0000000405057824 */ /* 0x000fe200078e00ff */
[----:B----4-:R-:W-:-:S03]  /*0150*/  PRMT R14, R10, 0x6540, R11 ;  /* 0x000065400a0e7816 */ /* 0x010fc6000000000b */
[----:B------:R-:W-:Y:S01]  /*0160*/  IMAD.IADD R7, R0, 0x1, -R7 ;  /* 0x0000000100077824 */ /* 0x000fe200078e0a07 */
[----:B------:R-:W-:Y:S02]  /*0170*/  LOP3.LUT R20, R5, 0xfffffff0, RZ, 0xc0, !PT ;  /* 0xfffffff005147812 */ /* 0x000fe400078ec0ff */
[----:B------:R-:W-:-:S03]  /*0180*/  LEA R15, R14, 0x2000, 0x6 ;  /* 0x000020000e0f7811 */ /* 0x000fc600078e30ff */
[----:B------:R-:W-:-:S04]  /*0190*/  IMAD R20, R7, 0x2, R20 ;  /* 0x0000000207147824 */ /* 0x000fc800078e0214 */
[----:B------:R-:W-:Y:S02]  /*01a0*/  VIADD R4, R20, 0x1 ;  /* 0x0000000114047836 */ /* 0x000fe40000000000 */
[C---:B------:R-:W-:Y:S02]  /*01b0*/  IMAD R7, R14.reuse, 0x40, R20 ;  /* 0x000000400e077824 */ /* 0x040fe400078e0214 */
[----:B------:R-:W-:Y:S02]  /*01c0*/  IMAD R19, R14, 0x40, R4 ;  /* 0x000000400e137824 */ /* 0x000fe400078e0204 */
[----:B--2---:R-:W-:-:S04]  /*01d0*/  IMAD.WIDE R6, R7, 0x4, R2 ;  /* 0x0000000407067825 */ /* 0x004fc800078e0202 */
[----:B------:R-:W-:Y:S01]  /*01e0*/  IMAD.IADD R5, R20, 0x1, R15 ;  /* 0x0000000114057824 */ /* 0x000fe200078e020f */
[----:B------:R1:W2:Y:S01]  /*01f0*/  @!P0 LDG.E.EL R13, desc[UR6][R6.64] ;  /* 0x00000006060d8981 */ /* 0x0002a2000c2e1900 */
[----:B------:R-:W-:-:S04]  /*0200*/  IMAD.WIDE R18, R19, 0x4, R2 ;  /* 0x0000000413127825 */ /* 0x000fc800078e0202 */
[----:B------:R-:W-:Y:S01]  /*0210*/  IMAD.IADD R9, R15, 0x1, R4 ;  /* 0x000000010f097824 */ /* 0x000fe200078e0204 */
[----:B------:R3:W2:Y:S01]  /*0220*/  @!P0 LDG.E.EL R16, desc[UR6][R18.64] ;  /* 0x0000000612108981 */ /* 0x0006a2000c2e1900 */
[----:B------:R-:W-:Y:S02]  /*0230*/  VIADD R8, R20, 0x8 ;  /* 0x0000000814087836 */ /* 0x000fe40000000000 */
[----:B------:R-:W-:-:S04]  /*0240*/  IMAD.WIDE R4, R5, 0x4, R2 ;  /* 0x0000000405047825 */ /* 0x000fc800078e0202 */
[----:B-1----:R-:W-:Y:S01]  /*0250*/  IMAD.WIDE R6, R9, 0x4, R2 ;  /* 0x0000000409067825 */ /* 0x002fe200078e0202 */
[----:B------:R1:W4:Y:S03]  /*0260*/  @!P0 LDG.E.EL R17, desc[UR6][R4.64] ;  /* 0x0000000604118981 */ /* 0x000326000c2e1900 */
[--C-:B------:R-:W-:Y:S01]  /*0270*/  IMAD R23, R14, 0x40, R8.reuse ;  /* 0x000000400e177824 */ /* 0x100fe200078e0208 */
[----:B------:R1:W4:Y:S01]  /*0280*/  @!P0 LDG.E.EL R22, desc[UR6][R6.64] ;  /* 0x0000000606168981 */ /* 0x000322000c2e1900 */
[----:B------:R-:W-:Y:S02]  /*0290*/  IMAD.IADD R25, R15, 0x1, R8 ;  /* 0x000000010f197824 */ /* 0x000fe400078e0208 */
[----:B------:R-:W-:-:S04]  /*02a0*/  IMAD.WIDE R8, R23, 0x4, R2 ;  /* 0x0000000417087825 */ /* 0x000fc800078e0202 */
[----:B------:R-:W-:Y:S01]  /*02b0*/  VIADD R20, R20, 0x9 ;  /* 0x0000000914147836 */ /* 0x000fe20000000000 */
[----:B------:R5:W4:Y:S01]  /*02c0*/  @!P0 LDG.E.EL R21, desc[UR6][R8.64] ;  /* 0x0000000608158981 */ /* 0x000b22000c2e1900 */
[----:B---3--:R-:W-:-:S04]  /*02d0*/  IMAD.WIDE R18, R25, 0x4, R2 ;  /* 0x0000000419127825 */ /* 0x008fc800078e0202 */
[--C-:B------:R-:W-:Y:S01]  /*02e0*/  IMAD R23, R14, 0x40, R20.reuse ;  /* 0x000000400e177824 */ /* 0x100fe200078e0214 */
[----:B------:R-:W3:Y:S01]  /*02f0*/  @!P0 LDG.E.EL R27, desc[UR6][R18.64] ;  /* 0x00000006121b8981 */ /* 0x000ee2000c2e1900 */
[----:B------:R-:W-:Y:S02]  /*0300*/  IMAD.IADD R15, R15, 0x1, R20 ;  /* 0x000000010f0f7824 */ /* 0x000fe400078e0214 */
[----:B-1----:R-:W-:-:S04]  /*0310*/  IMAD.WIDE R4, R23, 0x4, R2 ;  /* 0x0000000417047825 */ /* 0x002fc800078e0202 */
[----:B------:R-:W-:Y:S01]  /*0320*/  IMAD.MOV.U32 R14, RZ, RZ, RZ ;  /* 0x000000ffff0e7224 */ /* 0x000fe200078e00ff */
[----:B------:R1:W3:Y:S01]  /*0330*/  @!P0 LDG.E.EL R24, desc[UR6][R4.64] ;  /* 0x0000000604188981 */ /* 0x0002e2000c2e1900 */
[----:B------:R-:W-:-:S05]  /*0340*/  IMAD.WIDE R2, R15, 0x4, R2 ;  /* 0x000000040f027825 */ /* 0x000fca00078e0202 */
[----:B------:R1:W3:Y:S01]  /*0350*/  @!P0 LDG.E.EL R14, desc[UR6][R2.64] ;  /* 0x00000006020e8981 */ /* 0x0002e2000c2e1900 */
[----:B-----5:R-:W-:Y:S01]  /*0360*/  UPRMT UR4, UR5, 0x654, UR4 ;  /* 0x0000065405047896 */ /* 0x020fe20008000004 */
[----:B0-----:R-:W-:Y:S01]  /*0370*/  IMAD.SHL.U32 R6, R12, 0x2, RZ ;  /* 0x000000020c067824 */ /* 0x001fe200078e00ff */
[----:B------:R-:W-:Y:S01]  /*0380*/  SHF.R.S32.HI R8, RZ, 0x17, R11 ;  /* 0x00000017ff087819 */ /* 0x000fe2000001140b */
[----:B-1----:R-:W0:Y:S01]  /*0390*/  LDC.64 R4, c[0x0][0x218] ;  /* 0x00008600ff047b82 */ /* 0x002e220000000a00 */
[----:B------:R-:W-:Y:S02]  /*03a0*/  P2R R2, PR, RZ, 0x1 ;  /* 0x00000001ff027803 */ /* 0x000fe40000000000 */
[----:B------:R-:W-:Y:S02]  /*03b0*/  LEA R7, R10, UR4, 0x2 ;  /* 0x000000040a077c11 */ /* 0x000fe4000f8e10ff */
[----:B------:R-:W-:Y:S02]  /*03c0*/  LOP3.LUT R6, R6, 0xfe, RZ, 0xc0, !PT ;  /* 0x000000fe06067812 */ /* 0x000fe400078ec0ff */
[----:B------:R-:W-:-:S02]  /*03d0*/  SGXT R8, R8, 0x1 ;  /* 0x000000010808781a */ /* 0x000fc40000000200 */
[----:B------:R-:W-:-:S04]  /*03e0*/  PRMT R11, R6, 0x6540, R11 ;  /* 0x00006540060b7816 */ /* 0x000fc8000000000b */
[----:B------:R-:W-:-:S04]  /*03f0*/  LEA.HI R8, R8, R11, RZ, 0x9 ;  /* 0x0000000b08087211 */ /* 0x000fc800078f48ff */
[C---:B------:R-:W-:Y:S01]  /*0400*/  LOP3.LUT R12, R8.reuse, 0xfffffe00, RZ, 0xc0, !PT ;  /* 0xfffffe00080c7812 */ /* 0x040fe200078ec0ff */
[----:B------:R-:W-:-:S04]  /*0410*/  IMAD.SHL.U32 R8, R8, 0x10, RZ ;  /* 0x0000001008087824 */ /* 0x000fc800078e00ff */
[----:B------:R-:W-:Y:S01]  /*0420*/  IMAD.IADD R11, R11, 0x1, -R12 ;  /* 0x000000010b0b7824 */ /* 0x000fe200078e0a0c */
[----:B------:R-:W-:-:S03]  /*0430*/  LOP3.LUT R8, R8, 0xffffe000, RZ, 0xc0, !PT ;  /* 0xffffe00008087812 */ /* 0x000fc600078ec0ff */
[----:B------:R-:W-:-:S04]  /*0440*/  IMAD R11, R0, 0x200, R11 ;  /* 0x00000200000b7824 */ /* 0x000fc800078e020b */
[----:B------:R-:W-:-:S04]  /*0450*/  IMAD.IADD R11, R11, 0x1, R8 ;  /* 0x000000010b0b7824 */ /* 0x000fc800078e0208 */
[----:B0-----:R-:W-:Y:S01]  /*0460*/  IMAD.WIDE R4, R11, 0x4, R4 ;  /* 0x000000040b047825 */ /* 0x001fe200078e0204 */
[C---:B--2---:R-:W-:Y:S02]  /*0470*/  FSETP.GT.AND P5, PT, R16.reuse, R13, PT ;  /* 0x0000000d1000720b */ /* 0x044fe40003fa4000 */
[----:B------:R-:W-:Y:S02]  /*0480*/  FSETP.NAN.AND P1, PT, R16, R16, PT ;  /* 0x000000101000720b */ /* 0x000fe40003f28000 */
[----:B----4-:R-:W-:-:S09]  /*0490*/  FSETP.GT.AND P4, PT, R22, R17, PT ;  /* 0x000000111600720b */ /* 0x010fd20003f84000 */
[----:B------:R-:W-:Y:S02]  /*04a0*/  @!P5 FSEL R16, R16, R13, P1 ;  /* 0x0000000d1010d208 */ /* 0x000fe40000800000 */
[C---:B------:R-:W-:Y:S02]  /*04b0*/  FSETP.NAN.AND P3, PT, R22.reuse, R22, PT ;  /* 0x000000161600720b */ /* 0x040fe40003f68000 */
[----:B------:R-:W-:Y:S02]  /*04c0*/  FSETP.NAN.AND P2, PT, R21, R21, PT ;  /* 0x000000151500720b */ /* 0x000fe40003f48000 */
[----:B---3--:R-:W-:Y:S02]  /*04d0*/  FSETP.NAN.AND P1, PT, R27, R27, PT ;  /* 0x0000001b1b00720b */ /* 0x008fe40003f28000 */
[----:B------:R-:W-:Y:S02]  /*04e0*/  @!P4 FSEL R22, R22, R17, P3 ;  /* 0x000000111616c208 */ /* 0x000fe40001800000 */
[----:B------:R-:W-:-:S02]  /*04f0*/  FSETP.GEU.AND P3, PT, R16, R21, PT ;  /* 0x000000151000720b */ /* 0x000fc40003f6e000 */
[----:B------:R-:W-:-:S05]  /*0500*/  FSETP.NAN.AND P6, PT, R24, R24, PT ;  /* 0x000000181800720b */ /* 0x000fca0003fc8000 */
[----:B------:R-:W-:Y:S02]  /*0510*/  @!P2 FSEL R21, R21, R16, !P3 ;  /* 0x000000101515a208 */ /* 0x000fe40005800000 */
[----:B------:R-:W-:Y:S02]  /*0520*/  FSETP.GEU.AND P2, PT, R22, R27, PT ;  /* 0x0000001b1600720b */ /* 0x000fe40003f4e000 */
[----:B------:R-:W-:Y:S02]  /*0530*/  FSETP.NAN.AND P0, PT, R14, R14, PT ;  /* 0x0000000e0e00720b */ /* 0x000fe40003f08000 */
[----:B------:R-:W-:Y:S02]  /*0540*/  @!P1 FSEL R27, R27, R22, !P2 ;  /* 0x000000161b1b9208 */ /* 0x000fe40005000000 */
[----:B------:R-:W-:-:S04]  /*0550*/  FSETP.GEU.AND P1, PT, R21, R24, PT ;  /* 0x000000181500720b */ /* 0x000fc80003f2e000 */
[----:B------:R-:W-:Y:S02]  /*0560*/  @!P6 SEL R24, R24, R21, !P1 ;  /* 0x000000151818e207 */ /* 0x000fe40004800000 */
[----:B------:R-:W-:-:S04]  /*0570*/  FSETP.GEU.AND P6, PT, R27, R14, PT ;  /* 0x0000000e1b00720b */ /* 0x000fc80003fce000 */
[----:B------:R-:W-:Y:S01]  /*0580*/  @!P0 SEL R14, R14, R27, !P6 ;  /* 0x0000001b0e0e8207 */ /* 0x000fe20007000000 */
[----:B------:R-:W-:Y:S04]  /*0590*/  STS [R7], R24 ;  /* 0x0000001807007388 */ /* 0x000fe80000000800 */
[----:B------:R0:W-:Y:S01]  /*05a0*/  STS [R7+0x200], R14 ;  /* 0x0002000e07007388 */ /* 0x0001e20000000800 */
[----:B------:R-:W-:Y:S01]  /*05b0*/  BAR.SYNC.DEFER_BLOCKING 0x0 ;  /* 0x0000000000007b1d */ /* 0x000fe20000010000 */
[----:B------:R-:W-:Y:S02]  /*05c0*/  ISETP.NE.AND P0, PT, R2, RZ, PT ;  /* 0x000000ff0200720c */ /* 0x000fe40003f05270 */
[----:B------:R-:W-:-:S06]  /*05d0*/  LEA R2, R6, UR4, 0x2 ;  /* 0x0000000406027c11 */ /* 0x000fcc000f8e10ff */
[----:B------:R-:W1:Y:S01]  /*05e0*/  LDS.64 R2, [R2] ;  /* 0x0000000002027984 */ /* 0x000e620000000a00 */
[----:B------:R-:W-:Y:S02]  /*05f0*/  SEL R0, RZ, 0x1, !P5 ;  /* 0x00000001ff007807 */ /* 0x000fe40006800000 */
[----:B0-----:R-:W-:Y:S02]  /*0600*/  SEL R7, RZ, 0x1, !P4 ;  /* 0x00000001ff077807 */ /* 0x001fe40006000000 */
[----:B------:R-:W-:Y:S02]  /*0610*/  SEL R0, R0, 0x2, P3 ;  /* 0x0000000200007807 */ /* 0x000fe40001800000 */
[----:B------:R-:W-:Y:S02]  /*0620*/  SEL R7, R7, 0x2, P2 ;  /* 0x0000000207077807 */ /* 0x000fe40001000000 */
[----:B------:R-:W-:Y:S02]  /*0630*/  SEL R13, R0, 0x3, P1 ;  /* 0x00000003000d7807 */ /* 0x000fe40000800000 */
[----:B------:R-:W-:Y:S01]  /*0640*/  SEL R7, R7, 0x3, P6 ;  /* 0x0000000307077807 */ /* 0x000fe20003000000 */
[----:B-1----:R0:W-:Y:S01]  /*0650*/  @!P0 STG.E.64 desc[UR6][R4.64], R2 ;  /* 0x0000000204008986 */ /* 0x0021e2000c101b06 */
[----:B------:R-:W-:Y:S01]  /*0660*/  BAR.SYNC.DEFER_BLOCKING 0x0 ;  /* 0x0000000000007b1d */ /* 0x000fe20000010000 */
[----:B------:R-:W-:-:S05]  /*0670*/  IADD3 R8, P2, R11, UR8, RZ ;  /* 0x000000080b087c10 */ /* 0x000fca000ff5e0ff */
[----:B------:R0:W-:Y:S04]  /*0680*/  STS.U8 [R10+UR4], R13 ;  /* 0x0000000d0a007988 */ /* 0x0001e80008000004 */
[----:B------:R0:W-:Y:S01]  /*0690*/  STS.U8 [R10+UR4+0x80], R7 ;  /* 0x000080070a007988 */ /* 0x0001e20008000004 */
[----:B------:R-:W-:Y:S01]  /*06a0*/  LEA.HI.X.SX32 R9, R11, UR9, 0x1, P2 ;  /* 0x000000090b097c11 */ /* 0x000fe200090f0eff */
[----:B------:R-:W-:Y:S06]  /*06b0*/  BAR.SYNC.DEFER_BLOCKING 0x0 ;  /* 0x0000000000007b1d */ /* 0x000fec0000010000 */
[----:B0-----:R-:W-:Y:S05]  /*06c0*/  @P0 EXIT ;  /* 0x000000000000094d */ /* 0x001fea0003800000 */
[----:B------:R-:W0:Y:S04]  /*06d0*/  LDS.U16 R3, [R6+UR4] ;  /* 0x0000000406037984 */ /* 0x000e280008000400 */
[----:B0-----:R-:W-:Y:S01]  /*06e0*/  STG.E.U16 desc[UR6][R8.64], R3 ;  /* 0x0000000308007986 */ /* 0x001fe2000c101506 */
[----:B------:R-:W-:Y:S05]  /*06f0*/  EXIT ;  /* 0x000000000000794d */ /* 0x000fea0003800000 */
.L_x_0:
[----:B------:R-:W-:-:S00]  /*0700*/  BRA `(.L_x_0) ;  /* 0xfffffffc00fc7947 */ /* 0x000fc0000383ffff */
[----:B------:R-:W-:-:S00]  /*0710*/  NOP ;  /* 0x0000000000007918 */ /* 0x000fc00000000000 */
        /* <DEDUP_REMOVED lines=14> */
.L_x_1:


//--------------------- .nv.shared.triton_poi_fused_max_pool2d_with_indices_17 --------------------------
	.section	.nv.shared.triton_poi_fused_max_pool2d_with_indices_17,"aw",@nobits
	.sectionflags	@""
	.align	16
	.zero		1024


//--------------------- .nv.constant0.triton_poi_fused_max_pool2d_with_indices_17 --------------------------
	.section	.nv.constant0.triton_poi_fused_max_pool2d_with_indices_17,"a",@progbits
	.sectionflags	@""
	.align	4
.nv.constant0.triton_poi_fused_max_pool2d_with_indices_17:
	.zero		560
